	.headerflags	@"EF_CUDA_TEXMODE_UNIFIED EF_CUDA_64BIT_ADDRESS EF_CUDA_SM86 EF_CUDA_VIRTUAL_SM(EF_CUDA_SM86)"
	.elftype	@"ET_EXEC"


//--------------------- .nv.info                  --------------------------
	.section	.nv.info,"",@"SHT_CUDA_INFO"
	.align	4


	//----- nvinfo : EIATTR_REGCOUNT
	.align		4
        /*0000*/ 	.byte	0x04, 0x2f
        /*0002*/ 	.short	(.L_2 - .L_1)
	.align		4
.L_1:
        /*0004*/ 	.word	index@(triton_red_fused__to_copy_add_mean_mul_pow_rsqrt_12)
        /*0008*/ 	.word	0x00000022


	//----- nvinfo : EIATTR_MIN_STACK_SIZE
	.align		4
.L_2:
        /*000c*/ 	.byte	0x04, 0x12
        /*000e*/ 	.short	(.L_4 - .L_3)
	.align		4
.L_3:
        /*0010*/ 	.word	index@(triton_red_fused__to_copy_add_mean_mul_pow_rsqrt_12)
        /*0014*/ 	.word	0x00000000


	//----- nvinfo : EIATTR_FRAME_SIZE
	.align		4
.L_4:
        /*0018*/ 	.byte	0x04, 0x11
        /*001a*/ 	.short	(.L_6 - .L_5)
	.align		4
.L_5:
        /*001c*/ 	.word	index@(triton_red_fused__to_copy_add_mean_mul_pow_rsqrt_12)
        /*0020*/ 	.word	0x00000000


	//----- nvinfo : EIATTR_MIN_STACK_SIZE
	.align		4
.L_6:
        /*0024*/ 	.byte	0x04, 0x12
        /*0026*/ 	.short	(.L_8 - .L_7)
	.align		4
.L_7:
        /*0028*/ 	.word	index@(triton_red_fused__to_copy_add_mean_mul_pow_rsqrt_12)
        /*002c*/ 	.word	0x00000000
.L_8:


//--------------------- .nv.info.triton_red_fused__to_copy_add_mean_mul_pow_rsqrt_12 --------------------------
	.section	.nv.info.triton_red_fused__to_copy_add_mean_mul_pow_rsqrt_12,"",@"SHT_CUDA_INFO"
	.sectionflags	@""
	.align	4


	//----- nvinfo : EIATTR_CUDA_API_VERSION
	.align		4
        /*0000*/ 	.byte	0x04, 0x37
        /*0002*/ 	.short	(.L_10 - .L_9)
.L_9:
        /*0004*/ 	.word	0x0000007c


	//----- nvinfo : EIATTR_SW2861232_WAR
	.align		4
.L_10:
        /*0008*/ 	.byte	0x01, 0x35
	.zero		2


	//----- nvinfo : EIATTR_PARAM_CBANK
	.align		4
        /*000c*/ 	.byte	0x04, 0x0a
        /*000e*/ 	.short	(.L_12 - .L_11)
	.align		4
.L_11:
        /*0010*/ 	.word	index@(.nv.constant0.triton_red_fused__to_copy_add_mean_mul_pow_rsqrt_12)
        /*0014*/ 	.short	0x0160
        /*0016*/ 	.short	0x0048


	//----- nvinfo : EIATTR_CBANK_PARAM_SIZE
	.align		4
.L_12:
        /*0018*/ 	.byte	0x03, 0x19
        /*001a*/ 	.short	0x0048


	//----- nvinfo : EIATTR_KPARAM_INFO
	.align		4
        /*001c*/ 	.byte	0x04, 0x17
        /*001e*/ 	.short	(.L_14 - .L_13)
.L_13:
        /*0020*/ 	.word	0x00000000
        /*0024*/ 	.short	0x0009
        /*0026*/ 	.short	0x0040
        /*0028*/ 	.byte	0x00, 0xf4, 0x21, 0x00


	//----- nvinfo : EIATTR_KPARAM_INFO
	.align		4
.L_14:
        /*002c*/ 	.byte	0x04, 0x17
        /*002e*/ 	.short	(.L_16 - .L_15)
.L_15:
        /*0030*/ 	.word	0x00000000
        /*0034*/ 	.short	0x0008
        /*0036*/ 	.short	0x003c
        /*0038*/ 	.byte	0x00, 0xf0, 0x11, 0x00


	//----- nvinfo : EIATTR_KPARAM_INFO
	.align		4
.L_16:
        /*003c*/ 	.byte	0x04, 0x17
        /*003e*/ 	.short	(.L_18 - .L_17)
.L_17:
        /*0040*/ 	.word	0x00000000
        /*0044*/ 	.short	0x0007
        /*0046*/ 	.short	0x0038
        /*0048*/ 	.byte	0x00, 0xf0, 0x11, 0x00


	//----- nvinfo : EIATTR_KPARAM_INFO
	.align		4
.L_18:
        /*004c*/ 	.byte	0x04, 0x17
        /*004e*/ 	.short	(.L_20 - .L_19)
.L_19:
        /*0050*/ 	.word	0x00000000
        /*0054*/ 	.short	0x0006
        /*0056*/ 	.short	0x0030
        /*0058*/ 	.byte	0x00, 0xf4, 0x21, 0x00


	//----- nvinfo : EIATTR_KPARAM_INFO
	.align		4
.L_20:
        /*005c*/ 	.byte	0x04, 0x17
        /*005e*/ 	.short	(.L_22 - .L_21)
.L_21:
        /*0060*/ 	.word	0x00000000
        /*0064*/ 	.short	0x0005
        /*0066*/ 	.short	0x0028
        /*0068*/ 	.byte	0x00, 0xf4, 0x21, 0x00


	//----- nvinfo : EIATTR_KPARAM_INFO
	.align		4
.L_22:
        /*006c*/ 	.byte	0x04, 0x17
        /*006e*/ 	.short	(.L_24 - .L_23)
.L_23:
        /*0070*/ 	.word	0x00000000
        /*0074*/ 	.short	0x0004
        /*0076*/ 	.short	0x0020
        /*0078*/ 	.byte	0x00, 0xf4, 0x21, 0x00


	//----- nvinfo : EIATTR_KPARAM_INFO
	.align		4
.L_24:
        /*007c*/ 	.byte	0x04, 0x17
        /*007e*/ 	.short	(.L_26 - .L_25)
.L_25:
        /*0080*/ 	.word	0x00000000
        /*0084*/ 	.short	0x0003
        /*0086*/ 	.short	0x0018
        /*0088*/ 	.byte	0x00, 0xf4, 0x21, 0x00


	//----- nvinfo : EIATTR_KPARAM_INFO
	.align		4
.L_26:
        /*008c*/ 	.byte	0x04, 0x17
        /*008e*/ 	.short	(.L_28 - .L_27)
.L_27:
        /*0090*/ 	.word	0x00000000
        /*0094*/ 	.short	0x0002
        /*0096*/ 	.short	0x0010
        /*0098*/ 	.byte	0x00, 0xf4, 0x21, 0x00


	//----- nvinfo : EIATTR_KPARAM_INFO
	.align		4
.L_28:
        /*009c*/ 	.byte	0x04, 0x17
        /*009e*/ 	.short	(.L_30 - .L_29)
.L_29:
        /*00a0*/ 	.word	0x00000000
        /*00a4*/ 	.short	0x0001
        /*00a6*/ 	.short	0x0008
        /*00a8*/ 	.byte	0x00, 0xf4, 0x21, 0x00


	//----- nvinfo : EIATTR_KPARAM_INFO
	.align		4
.L_30:
        /*00ac*/ 	.byte	0x04, 0x17
        /*00ae*/ 	.short	(.L_32 - .L_31)
.L_31:
        /*00b0*/ 	.word	0x00000000
        /*00b4*/ 	.short	0x0000
        /*00b6*/ 	.short	0x0000
        /*00b8*/ 	.byte	0x00, 0xf4, 0x21, 0x00


	//----- nvinfo : EIATTR_MAXREG_COUNT
	.align		4
.L_32:
        /*00bc*/ 	.byte	0x03, 0x1b
        /*00be*/ 	.short	0x0080


	//----- nvinfo : EIATTR_COOP_GROUP_MASK_REGIDS
	.align		4
        /*00c0*/ 	.byte	0x04, 0x29
        /*00c2*/ 	.short	(.L_34 - .L_33)


	//   ....[0]....
.L_33:
        /*00c4*/ 	.word	0xffffffff


	//   ....[1]....
        /*00c8*/ 	.word	0xffffffff


	//   ....[2]....
        /*00cc*/ 	.word	0xffffffff


	//   ....[3]....
        /*00d0*/ 	.word	0xffffffff


	//   ....[4]....
        /*00d4*/ 	.word	0xffffffff


	//   ....[5]....
        /*00d8*/ 	.word	0xffffffff


	//   ....[6]....
        /*00dc*/ 	.word	0xffffffff


	//   ....[7]....
        /*00e0*/ 	.word	0xffffffff


	//   ....[8]....
        /*00e4*/ 	.word	0xffffffff


	//----- nvinfo : EIATTR_COOP_GROUP_INSTR_OFFSETS
	.align		4
.L_34:
        /*00e8*/ 	.byte	0x04, 0x28
        /*00ea*/ 	.short	(.L_36 - .L_35)


	//   ....[0]....
.L_35:
        /*00ec*/ 	.word	0x00000920


	//   ....[1]....
        /*00f0*/ 	.word	0x00000950


	//   ....[2]....
        /*00f4*/ 	.word	0x00000980


	//   ....[3]....
        /*00f8*/ 	.word	0x000009a0


	//   ....[4]....
        /*00fc*/ 	.word	0x000009d0


	//   ....[5]....
        /*0100*/ 	.word	0x00000a40


	//   ....[6]....
        /*0104*/ 	.word	0x00000a70


	//   ....[7]....
        /*0108*/ 	.word	0x00000a90


	//   ....[8]....
        /*010c*/ 	.word	0x00000ab0


	//----- nvinfo : EIATTR_EXIT_INSTR_OFFSETS
	.align		4
.L_36:
        /*0110*/ 	.byte	0x04, 0x1c
        /*0112*/ 	.short	(.L_38 - .L_37)


	//   ....[0]....
.L_37:
        /*0114*/ 	.word	0x00000e60


	//   ....[1]....
        /*0118*/ 	.word	0x00000e80


	//----- nvinfo : EIATTR_REQNTID
	.align		4
.L_38:
        /*011c*/ 	.byte	0x04, 0x10
        /*011e*/ 	.short	(.L_40 - .L_39)
.L_39:
        /*0120*/ 	.word	0x00000200
        /*0124*/ 	.word	0x00000001
        /*0128*/ 	.word	0x00000001
.L_40:


//--------------------- .nv.callgraph             --------------------------
	.section	.nv.callgraph,"",@"SHT_CUDA_CALLGRAPH"
	.align	4
	.sectionentsize	8
	.align		4
        /*0000*/ 	.word	0x00000000
	.align		4
        /*0004*/ 	.word	0xffffffff
	.align		4
        /*0008*/ 	.word	0x00000000
	.align		4
        /*000c*/ 	.word	0xfffffffe
	.align		4
        /*0010*/ 	.word	0x00000000
	.align		4
        /*0014*/ 	.word	0xfffffffd
	.align		4
        /*0018*/ 	.word	0x00000000
	.align		4
        /*001c*/ 	.word	0xfffffffc


//--------------------- .nv.rel.action            --------------------------
	.section	.nv.rel.action,"",@"SHT_CUDA_RELOCINFO"
	.align	8
	.sectionentsize	8
        /*0000*/ 	.byte	0x73, 0x00, 0x00, 0x00, 0x00, 0x00, 0x00, 0x00, 0x00, 0x00, 0x00, 0x11, 0x25, 0x00, 0x05, 0x36


//--------------------- .nv.constant4             --------------------------
	.section	.nv.constant4,"a",@progbits
	.align	8
	.align		8
.nv.constant4:
        /*0000*/ 	.dword	_$_str


//--------------------- .nv.constant0.triton_red_fused__to_copy_add_mean_mul_pow_rsqrt_12 --------------------------
	.section	.nv.constant0.triton_red_fused__to_copy_add_mean_mul_pow_rsqrt_12,"a",@progbits
	.sectionflags	@""
	.align	4
.nv.constant0.triton_red_fused__to_copy_add_mean_mul_pow_rsqrt_12:
	.zero		424


//--------------------- .text.triton_red_fused__to_copy_add_mean_mul_pow_rsqrt_12 --------------------------
	.section	.text.triton_red_fused__to_copy_add_mean_mul_pow_rsqrt_12,"ax",@progbits
	.sectionflags	@"SHF_BARRIERS=1"
	.sectioninfo	@"SHI_REGISTERS=34"
	.align	128
        .global         triton_red_fused__to_copy_add_mean_mul_pow_rsqrt_12
        .type           triton_red_fused__to_copy_add_mean_mul_pow_rsqrt_12,@function
        .size           triton_red_fused__to_copy_add_mean_mul_pow_rsqrt_12,(.L_x_1 - triton_red_fused__to_copy_add_mean_mul_pow_rsqrt_12)
        .other          triton_red_fused__to_copy_add_mean_mul_pow_rsqrt_12,@"STO_CUDA_ENTRY STV_DEFAULT"
triton_red_fused__to_copy_add_mean_mul_pow_rsqrt_12:
.text.triton_red_fused__to_copy_add_mean_mul_pow_rsqrt_12:
[----:B------:R-:W-:Y:S02]  /*0000*/  MOV R1, c[0x0][0x28] ;  /* 0x00000a0000017a02 */ /* 0x000fe40000000f00 */
[----:B------:R-:W0:Y:S01]  /*0010*/  S2R R12, SR_TID.X ;  /* 0x00000000000c7919 */ /* 0x000e220000002100 */
[----:B------:R-:W-:Y:S01]  /*0020*/  MOV R13, 0x2 ;  /* 0x00000002000d7802 */ /* 0x000fe20000000f00 */
[----:B------:R-:W-:Y:S01]  /*0030*/  CS2R R24, SRZ ;  /* 0x0000000000187805 */ /* 0x000fe2000001ff00 */
[----:B------:R-:W-:Y:S01]  /*0040*/  CS2R R22, SRZ ;  /* 0x0000000000167805 */ /* 0x000fe2000001ff00 */
[----:B------:R-:W1:Y:S01]  /*0050*/  S2R R3, SR_CTAID.X ;  /* 0x0000000000037919 */ /* 0x000e620000002500 */
[----:B------:R-:W-:Y:S01]  /*0060*/  ULDC.64 UR4, c[0x0][0x118] ;  /* 0x0000460000047ab9 */ /* 0x000fe20000000a00 */
[----:B0-----:R-:W-:-:S04]  /*0070*/  SHF.L.U32 R14, R12, 0x2, RZ ;  /* 0x000000020c0e7819 */ /* 0x001fc800000006ff */
[----:B------:R-:W-:Y:S02]  /*0080*/  LOP3.LUT R14, R14, 0x7fc, RZ, 0xc0, !PT ;  /* 0x000007fc0e0e7812 */ /* 0x000fe400078ec0ff */
[----:B-1----:R-:W-:-:S03]  /*0090*/  ISETP.GE.AND P1, PT, R3, 0x200, PT ;  /* 0x000002000300780c */ /* 0x002fc60003f26270 */
[----:B------:R-:W-:-:S04]  /*00a0*/  IMAD R0, R3, 0x1000, R14 ;  /* 0x0000100003007824 */ /* 0x000fc800078e020e */
[----:B------:R-:W-:-:S04]  /*00b0*/  IMAD.WIDE R2, R0, R13, c[0x0][0x160] ;  /* 0x0000580000027625 */ /* 0x000fc800078e020d */
[CC--:B------:R-:W-:Y:S02]  /*00c0*/  IMAD.WIDE R4, R0.reuse, R13.reuse, c[0x0][0x168] ;  /* 0x00005a0000047625 */ /* 0x0c0fe400078e020d */
[----:B------:R-:W2:Y:S04]  /*00d0*/  @!P1 LDG.E.EF.64 R24, [R2.64] ;  /* 0x0000000402189981 */ /* 0x000ea8000c0e1b00 */
[----:B------:R-:W3:Y:S01]  /*00e0*/  @!P1 LDG.E.EF.64 R22, [R4.64] ;  /* 0x0000000404169981 */ /* 0x000ee2000c0e1b00 */
[----:B------:R-:W-:Y:S01]  /*00f0*/  CS2R R18, SRZ ;  /* 0x0000000000127805 */ /* 0x000fe2000001ff00 */
[----:B------:R-:W-:Y:S01]  /*0100*/  IMAD.WIDE R8, R0, R13, c[0x0][0x170] ;  /* 0x00005c0000087625 */ /* 0x000fe200078e020d */
[----:B------:R-:W-:-:S03]  /*0110*/  CS2R R20, SRZ ;  /* 0x0000000000147805 */ /* 0x000fc6000001ff00 */
[CC--:B------:R-:W-:Y:S01]  /*0120*/  IMAD.WIDE R6, R0.reuse, R13.reuse, c[0x0][0x178] ;  /* 0x00005e0000067625 */ /* 0x0c0fe200078e020d */
[----:B------:R-:W4:Y:S04]  /*0130*/  @!P1 LDG.E.EF.64 R18, [R8.64] ;  /* 0x0000000408129981 */ /* 0x000f28000c0e1b00 */
[----:B------:R-:W5:Y:S01]  /*0140*/  @!P1 LDG.E.EF.64 R20, [R6.64] ;  /* 0x0000000406149981 */ /* 0x000f62000c0e1b00 */
[----:B------:R-:W-:Y:S01]  /*0150*/  CS2R R16, SRZ ;  /* 0x0000000000107805 */ /* 0x000fe2000001ff00 */
[----:B------:R-:W-:-:S05]  /*0160*/  IMAD.WIDE R10, R0, R13, c[0x0][0x180] ;  /* 0x00006000000a7625 */ /* 0x000fca00078e020d */
[----:B------:R-:W5:Y:S01]  /*0170*/  @!P1 LDG.E.EF.64 R16, [R10.64] ;  /* 0x000000040a109981 */ /* 0x000f62000c0e1b00 */
[C---:B--2---:R-:W-:Y:S02]  /*0180*/  SHF.L.U32 R26, R24.reuse, 0x10, RZ ;  /* 0x00000010181a7819 */ /* 0x044fe400000006ff */
[----:B------:R-:W-:Y:S02]  /*0190*/  PRMT R24, R24, 0x7632, R24 ;  /* 0x0000763218187816 */ /* 0x000fe40000000018 */
[C---:B---3--:R-:W-:Y:S02]  /*01a0*/  SHF.L.U32 R27, R22.reuse, 0x10, RZ ;  /* 0x00000010161b7819 */ /* 0x048fe400000006ff */
[----:B------:R-:W-:Y:S02]  /*01b0*/  SHF.L.U32 R30, R23, 0x10, RZ ;  /* 0x00000010171e7819 */ /* 0x000fe400000006ff */
[----:B------:R-:W-:Y:S01]  /*01c0*/  PRMT R22, R22, 0x7632, R22 ;  /* 0x0000763216167816 */ /* 0x000fe20000000016 */
[--C-:B------:R-:W-:Y:S01]  /*01d0*/  FADD R26, R26, R27.reuse ;  /* 0x0000001b1a1a7221 */ /* 0x100fe20000000000 */
[C---:B------:R-:W-:Y:S01]  /*01e0*/  PRMT R27, R25.reuse, 0x7632, R27 ;  /* 0x00007632191b7816 */ /* 0x040fe2000000001b */
[----:B------:R-:W-:Y:S01]  /*01f0*/  IMAD.U32 R25, R25, 0x10000, RZ ;  /* 0x0001000019197824 */ /* 0x000fe200078e00ff */
[----:B------:R-:W-:Y:S01]  /*0200*/  PRMT R28, R23, 0x7632, R28 ;  /* 0x00007632171c7816 */ /* 0x000fe2000000001c */
[----:B------:R-:W-:Y:S01]  /*0210*/  IMAD.U32 R22, R22, 0x10000, RZ ;  /* 0x0001000016167824 */ /* 0x000fe200078e00ff */
[----:B------:R-:W-:Y:S01]  /*0220*/  SHF.L.U32 R23, R24, 0x10, RZ ;  /* 0x0000001018177819 */ /* 0x000fe200000006ff */
[----:B------:R-:W-:Y:S01]  /*0230*/  FADD R30, R25, R30 ;  /* 0x0000001e191e7221 */ /* 0x000fe20000000000 */
[C---:B----4-:R-:W-:Y:S01]  /*0240*/  SHF.L.U32 R25, R18.reuse, 0x10, RZ ;  /* 0x0000001012197819 */ /* 0x050fe200000006ff */
[----:B------:R-:W-:Y:S01]  /*0250*/  IMAD.U32 R29, R19, 0x10000, RZ ;  /* 0x00010000131d7824 */ /* 0x000fe200078e00ff */
[----:B------:R-:W-:Y:S01]  /*0260*/  PRMT R18, R18, 0x7632, R18 ;  /* 0x0000763212127816 */ /* 0x000fe20000000012 */
[----:B------:R-:W-:Y:S01]  /*0270*/  FADD R23, R23, R22 ;  /* 0x0000001617177221 */ /* 0x000fe20000000000 */
[----:B------:R-:W-:Y:S01]  /*0280*/  SHF.L.U32 R27, R27, 0x10, RZ ;  /* 0x000000101b1b7819 */ /* 0x000fe200000006ff */
[----:B------:R-:W-:Y:S01]  /*0290*/  FADD R25, R25, R26 ;  /* 0x0000001a19197221 */ /* 0x000fe20000000000 */
[----:B------:R-:W-:Y:S01]  /*02a0*/  SHF.L.U32 R28, R28, 0x10, RZ ;  /* 0x000000101c1c7819 */ /* 0x000fe200000006ff */
[----:B------:R-:W-:Y:S01]  /*02b0*/  FADD R29, R29, R30 ;  /* 0x0000001e1d1d7221 */ /* 0x000fe20000000000 */
[----:B------:R-:W-:-:S02]  /*02c0*/  PRMT R24, R19, 0x7632, R24 ;  /* 0x0000763213187816 */ /* 0x000fc40000000018 */
[----:B------:R-:W-:Y:S01]  /*02d0*/  SHF.L.U32 R18, R18, 0x10, RZ ;  /* 0x0000001012127819 */ /* 0x000fe200000006ff */
[----:B------:R-:W-:Y:S01]  /*02e0*/  FADD R22, R27, R28 ;  /* 0x0000001c1b167221 */ /* 0x000fe20000000000 */
[----:B-----5:R-:W-:Y:S02]  /*02f0*/  PRMT R19, R20, 0x7632, R19 ;  /* 0x0000763214137816 */ /* 0x020fe40000000013 */
[----:B------:R-:W-:Y:S01]  /*0300*/  SHF.L.U32 R27, R24, 0x10, RZ ;  /* 0x00000010181b7819 */ /* 0x000fe200000006ff */
[----:B------:R-:W-:Y:S01]  /*0310*/  IMAD.U32 R24, R21, 0x10000, RZ ;  /* 0x0001000015187824 */ /* 0x000fe200078e00ff */
[----:B------:R-:W-:Y:S01]  /*0320*/  SHF.L.U32 R19, R19, 0x10, RZ ;  /* 0x0000001013137819 */ /* 0x000fe200000006ff */
[----:B------:R-:W-:Y:S01]  /*0330*/  FADD R18, R18, R23 ;  /* 0x0000001712127221 */ /* 0x000fe20000000000 */
[----:B------:R-:W-:Y:S01]  /*0340*/  PRMT R21, R21, 0x7632, R21 ;  /* 0x0000763215157816 */ /* 0x000fe20000000015 */
[----:B------:R-:W-:Y:S01]  /*0350*/  FADD R26, R27, R22 ;  /* 0x000000161b1a7221 */ /* 0x000fe20000000000 */
[----:B------:R-:W-:Y:S01]  /*0360*/  SHF.L.U32 R20, R20, 0x10, RZ ;  /* 0x0000001014147819 */ /* 0x000fe200000006ff */
[--C-:B------:R-:W-:Y:S01]  /*0370*/  FADD R19, R19, R18.reuse ;  /* 0x0000001213137221 */ /* 0x100fe20000000000 */
[----:B------:R-:W-:Y:S01]  /*0380*/  PRMT R18, R16, 0x7632, R18 ;  /* 0x0000763210127816 */ /* 0x000fe20000000012 */
[----:B------:R-:W-:Y:S01]  /*0390*/  FADD R24, R24, R29 ;  /* 0x0000001d18187221 */ /* 0x000fe20000000000 */
[----:B------:R-:W-:Y:S01]  /*03a0*/  PRMT R22, R17, 0x7632, R22 ;  /* 0x0000763211167816 */ /* 0x000fe20000000016 */
[----:B------:R-:W-:Y:S01]  /*03b0*/  FADD R25, R20, R25 ;  /* 0x0000001914197221 */ /* 0x000fe20000000000 */
[----:B------:R-:W-:Y:S01]  /*03c0*/  SHF.L.U32 R21, R21, 0x10, RZ ;  /* 0x0000001015157819 */ /* 0x000fe200000006ff */
[----:B------:R-:W-:Y:S01]  /*03d0*/  IMAD.U32 R17, R17, 0x10000, RZ ;  /* 0x0001000011117824 */ /* 0x000fe200078e00ff */
[----:B------:R-:W-:-:S02]  /*03e0*/  SHF.L.U32 R20, R16, 0x10, RZ ;  /* 0x0000001010147819 */ /* 0x000fc400000006ff */
[----:B------:R-:W-:Y:S01]  /*03f0*/  SHF.L.U32 R18, R18, 0x10, RZ ;  /* 0x0000001012127819 */ /* 0x000fe200000006ff */
[----:B------:R-:W-:Y:S01]  /*0400*/  FADD R23, R21, R26 ;  /* 0x0000001a15177221 */ /* 0x000fe20000000000 */
[----:B------:R-:W-:Y:S01]  /*0410*/  SHF.L.U32 R22, R22, 0x10, RZ ;  /* 0x0000001016167819 */ /* 0x000fe200000006ff */
[----:B------:R-:W-:Y:S01]  /*0420*/  FADD R20, R20, R25 ;  /* 0x0000001914147221 */ /* 0x000fe20000000000 */
[----:B------:R-:W-:Y:S01]  /*0430*/  FADD R21, R17, R24 ;  /* 0x0000001811157221 */ /* 0x000fe20000000000 */
[----:B------:R-:W-:Y:S01]  /*0440*/  FADD R27, R18, R19 ;  /* 0x00000013121b7221 */ /* 0x000fe20000000000 */
[----:B------:R-:W-:Y:S01]  /*0450*/  CS2R R16, SRZ ;  /* 0x0000000000107805 */ /* 0x000fe2000001ff00 */
[----:B------:R-:W-:Y:S01]  /*0460*/  FADD R26, R22, R23 ;  /* 0x00000017161a7221 */ /* 0x000fe20000000000 */
[----:B------:R-:W-:Y:S02]  /*0470*/  CS2R R18, SRZ ;  /* 0x0000000000127805 */ /* 0x000fe4000001ff00 */
[----:B------:R-:W-:-:S02]  /*0480*/  F2FP.BF16.PACK_AB R30, R27, R20 ;  /* 0x000000141b1e723e */ /* 0x000fc400000010ff */
[----:B------:R-:W-:Y:S01]  /*0490*/  F2FP.BF16.PACK_AB R31, R26, R21 ;  /* 0x000000151a1f723e */ /* 0x000fe200000010ff */
[----:B------:R-:W-:Y:S01]  /*04a0*/  CS2R R22, SRZ ;  /* 0x0000000000167805 */ /* 0x000fe2000001ff00 */
[----:B------:R-:W2:Y:S04]  /*04b0*/  @!P1 LDG.E.EF.64 R16, [R2.64+0x1000] ;  /* 0x0010000402109981 */ /* 0x000ea8000c0e1b00 */
[----:B------:R2:W-:Y:S04]  /*04c0*/  @!P1 STG.E.64 [R2.64], R30 ;  /* 0x0000001e02009986 */ /* 0x0005e8000c101b04 */
[----:B------:R0:W3:Y:S01]  /*04d0*/  @!P1 LDG.E.EF.64 R18, [R4.64+0x1000] ;  /* 0x0010000404129981 */ /* 0x0000e2000c0e1b00 */
[----:B------:R-:W-:-:S03]  /*04e0*/  CS2R R24, SRZ ;  /* 0x0000000000187805 */ /* 0x000fc6000001ff00 */
[----:B------:R1:W4:Y:S01]  /*04f0*/  @!P1 LDG.E.EF.64 R22, [R8.64+0x1000] ;  /* 0x0010000408169981 */ /* 0x000322000c0e1b00 */
[----:B------:R-:W-:-:S03]  /*0500*/  CS2R R28, SRZ ;  /* 0x00000000001c7805 */ /* 0x000fc6000001ff00 */
[----:B------:R5:W4:Y:S04]  /*0510*/  @!P1 LDG.E.EF.64 R24, [R6.64+0x1000] ;  /* 0x0010000406189981 */ /* 0x000b28000c0e1b00 */
[----:B------:R0:W5:Y:S01]  /*0520*/  @!P1 LDG.E.EF.64 R28, [R10.64+0x1000] ;  /* 0x001000040a1c9981 */ /* 0x000162000c0e1b00 */
[C---:B------:R-:W-:Y:S02]  /*0530*/  LOP3.LUT P0, RZ, R12.reuse, 0x1f, RZ, 0xc0, !PT ;  /* 0x0000001f0cff7812 */ /* 0x040fe4000780c0ff */
[----:B------:R-:W-:Y:S02]  /*0540*/  ISETP.GE.AND P2, PT, R12, 0x10, PT ;  /* 0x000000100c00780c */ /* 0x000fe40003f46270 */
[C---:B--2---:R-:W-:Y:S01]  /*0550*/  SHF.L.U32 R30, R16.reuse, 0x10, RZ ;  /* 0x00000010101e7819 */ /* 0x044fe200000006ff */
[----:B0-----:R-:W-:Y:S01]  /*0560*/  IMAD.U32 R4, R17, 0x10000, RZ ;  /* 0x0001000011047824 */ /* 0x001fe200078e00ff */
[----:B------:R-:W-:-:S02]  /*0570*/  PRMT R16, R16, 0x7632, R16 ;  /* 0x0000763210107816 */ /* 0x000fc40000000010 */
[----:B------:R-:W-:Y:S02]  /*0580*/  PRMT R17, R17, 0x7632, R17 ;  /* 0x0000763211117816 */ /* 0x000fe40000000011 */
[----:B------:R-:W-:Y:S02]  /*0590*/  SHF.L.U32 R16, R16, 0x10, RZ ;  /* 0x0000001010107819 */ /* 0x000fe400000006ff */
[C---:B---3--:R-:W-:Y:S02]  /*05a0*/  SHF.L.U32 R31, R19.reuse, 0x10, RZ ;  /* 0x00000010131f7819 */ /* 0x048fe400000006ff */
[C---:B------:R-:W-:Y:S02]  /*05b0*/  SHF.L.U32 R5, R18.reuse, 0x10, RZ ;  /* 0x0000001012057819 */ /* 0x040fe400000006ff */
[----:B------:R-:W-:Y:S01]  /*05c0*/  PRMT R18, R18, 0x7632, R18 ;  /* 0x0000763212127816 */ /* 0x000fe20000000012 */
[----:B-1----:R-:W-:Y:S01]  /*05d0*/  FADD R8, R4, R31 ;  /* 0x0000001f04087221 */ /* 0x002fe20000000000 */
[----:B------:R-:W-:Y:S01]  /*05e0*/  PRMT R19, R19, 0x7632, R19 ;  /* 0x0000763213137816 */ /* 0x000fe20000000013 */
[----:B------:R-:W-:Y:S01]  /*05f0*/  FADD R9, R30, R5 ;  /* 0x000000051e097221 */ /* 0x000fe20000000000 */
[----:B----4-:R-:W-:Y:S01]  /*0600*/  IMAD.U32 R4, R22, 0x10000, RZ ;  /* 0x0001000016047824 */ /* 0x010fe200078e00ff */
[----:B------:R-:W-:-:S02]  /*0610*/  SHF.L.U32 R5, R18, 0x10, RZ ;  /* 0x0000001012057819 */ /* 0x000fc400000006ff */
[----:B------:R-:W-:Y:S01]  /*0620*/  PRMT R22, R22, 0x7632, R22 ;  /* 0x0000763216167816 */ /* 0x000fe20000000016 */
[----:B-----5:R-:W-:Y:S01]  /*0630*/  IMAD.U32 R6, R19, 0x10000, RZ ;  /* 0x0001000013067824 */ /* 0x020fe200078e00ff */
[----:B------:R-:W-:Y:S01]  /*0640*/  SHF.L.U32 R7, R23, 0x10, RZ ;  /* 0x0000001017077819 */ /* 0x000fe200000006ff */
[----:B------:R-:W-:Y:S01]  /*0650*/  FADD R9, R4, R9 ;  /* 0x0000000904097221 */ /* 0x000fe20000000000 */
[----:B------:R-:W-:Y:S01]  /*0660*/  SHF.L.U32 R17, R17, 0x10, RZ ;  /* 0x0000001011117819 */ /* 0x000fe200000006ff */
[----:B------:R-:W-:Y:S01]  /*0670*/  FADD R5, R16, R5 ;  /* 0x0000000510057221 */ /* 0x000fe20000000000 */
[----:B------:R-:W-:Y:S01]  /*0680*/  SHF.L.U32 R22, R22, 0x10, RZ ;  /* 0x0000001016167819 */ /* 0x000fe200000006ff */
[----:B------:R-:W-:Y:S01]  /*0690*/  FADD R11, R7, R8 ;  /* 0x00000008070b7221 */ /* 0x000fe20000000000 */
[----:B------:R-:W-:Y:S01]  /*06a0*/  PRMT R4, R24, 0x7632, R4 ;  /* 0x0000763218047816 */ /* 0x000fe20000000004 */
[----:B------:R-:W-:Y:S01]  /*06b0*/  FADD R8, R17, R6 ;  /* 0x0000000611087221 */ /* 0x000fe20000000000 */
[----:B------:R-:W-:Y:S01]  /*06c0*/  IMAD.U32 R6, R25, 0x10000, RZ ;  /* 0x0001000019067824 */ /* 0x000fe200078e00ff */
[----:B------:R-:W-:Y:S01]  /*06d0*/  PRMT R23, R23, 0x7632, R23 ;  /* 0x0000763217177816 */ /* 0x000fe20000000017 */
[----:B------:R-:W-:Y:S01]  /*06e0*/  FADD R7, R22, R5 ;  /* 0x0000000516077221 */ /* 0x000fe20000000000 */
[----:B------:R-:W-:Y:S01]  /*06f0*/  SHF.L.U32 R4, R4, 0x10, RZ ;  /* 0x0000001004047819 */ /* 0x000fe200000006ff */
[----:B------:R-:W-:Y:S01]  /*0700*/  FADD R10, R6, R11 ;  /* 0x0000000b060a7221 */ /* 0x000fe20000000000 */
[----:B------:R-:W-:-:S02]  /*0710*/  SHF.L.U32 R24, R24, 0x10, RZ ;  /* 0x0000001018187819 */ /* 0x000fc400000006ff */
[----:B------:R-:W-:Y:S01]  /*0720*/  PRMT R5, R28, 0x7632, R5 ;  /* 0x000076321c057816 */ /* 0x000fe20000000005 */
[----:B------:R-:W-:Y:S01]  /*0730*/  FADD R6, R4, R7 ;  /* 0x0000000704067221 */ /* 0x000fe20000000000 */
[----:B------:R-:W-:Y:S01]  /*0740*/  SHF.L.U32 R23, R23, 0x10, RZ ;  /* 0x0000001017177819 */ /* 0x000fe200000006ff */
[----:B------:R-:W-:Y:S01]  /*0750*/  FADD R9, R24, R9 ;  /* 0x0000000918097221 */ /* 0x000fe20000000000 */
[----:B------:R-:W-:Y:S02]  /*0760*/  PRMT R25, R25, 0x7632, R25 ;  /* 0x0000763219197816 */ /* 0x000fe40000000019 */
[----:B------:R-:W-:Y:S01]  /*0770*/  SHF.L.U32 R4, R28, 0x10, RZ ;  /* 0x000000101c047819 */ /* 0x000fe200000006ff */
[----:B------:R-:W-:Y:S01]  /*0780*/  FADD R8, R23, R8 ;  /* 0x0000000817087221 */ /* 0x000fe20000000000 */
[----:B------:R-:W-:Y:S01]  /*0790*/  SHF.L.U32 R5, R5, 0x10, RZ ;  /* 0x0000001005057819 */ /* 0x000fe200000006ff */
[----:B------:R-:W-:Y:S01]  /*07a0*/  IMAD.U32 R25, R25, 0x10000, RZ ;  /* 0x0001000019197824 */ /* 0x000fe200078e00ff */
[C---:B------:R-:W-:Y:S01]  /*07b0*/  PRMT R7, R29.reuse, 0x7632, R7 ;  /* 0x000076321d077816 */ /* 0x040fe20000000007 */
[----:B------:R-:W-:Y:S01]  /*07c0*/  FADD R4, R4, R9 ;  /* 0x0000000904047221 */ /* 0x000fe20000000000 */
[----:B------:R-:W-:Y:S01]  /*07d0*/  SHF.L.U32 R29, R29, 0x10, RZ ;  /* 0x000000101d1d7819 */ /* 0x000fe200000006ff */
[----:B------:R-:W-:Y:S01]  /*07e0*/  FADD R5, R5, R6 ;  /* 0x0000000605057221 */ /* 0x000fe20000000000 */
[----:B------:R-:W-:Y:S01]  /*07f0*/  SHF.L.U32 R7, R7, 0x10, RZ ;  /* 0x0000001007077819 */ /* 0x000fe200000006ff */
[----:B------:R-:W-:Y:S01]  /*0800*/  FADD R16, R25, R8 ;  /* 0x0000000819107221 */ /* 0x000fe20000000000 */
[----:B------:R-:W-:Y:S01]  /*0810*/  FMUL R9, R4, R4 ;  /* 0x0000000404097220 */ /* 0x000fe20000400000 */
[----:B------:R-:W-:Y:S01]  /*0820*/  FADD R6, R29, R10 ;  /* 0x0000000a1d067221 */ /* 0x000fe20000000000 */
[----:B------:R-:W-:Y:S01]  /*0830*/  FMUL R8, R5, R5 ;  /* 0x0000000505087220 */ /* 0x000fe20000400000 */
[----:B------:R-:W-:Y:S01]  /*0840*/  FADD R7, R7, R16 ;  /* 0x0000001007077221 */ /* 0x000fe20000000000 */
[----:B------:R-:W-:Y:S01]  /*0850*/  FFMA R11, R20, R20, R9 ;  /* 0x00000014140b7223 */ /* 0x000fe20000000009 */
[----:B------:R-:W-:Y:S01]  /*0860*/  FMUL R10, R6, R6 ;  /* 0x00000006060a7220 */ /* 0x000fe20000400000 */
[----:B------:R-:W-:Y:S01]  /*0870*/  FFMA R8, R27, R27, R8 ;  /* 0x0000001b1b087223 */ /* 0x000fe20000000008 */
[----:B------:R-:W-:Y:S01]  /*0880*/  FMUL R9, R7, R7 ;  /* 0x0000000707097220 */ /* 0x000fe20000400000 */
[----:B------:R-:W-:Y:S01]  /*0890*/  F2FP.BF16.PACK_AB R18, R5, R4 ;  /* 0x000000040512723e */ /* 0x000fe200000010ff */
[----:B------:R-:W-:Y:S01]  /*08a0*/  FFMA R21, R21, R21, R10 ;  /* 0x0000001515157223 */ /* 0x000fe2000000000a */
[----:B------:R-:W-:Y:S01]  /*08b0*/  FADD R8, R8, R11 ;  /* 0x0000000b08087221 */ /* 0x000fe20000000000 */
[----:B------:R-:W-:Y:S01]  /*08c0*/  FFMA R9, R26, R26, R9 ;  /* 0x0000001a1a097223 */ /* 0x000fe20000000009 */
[----:B------:R-:W-:-:S02]  /*08d0*/  F2FP.BF16.PACK_AB R19, R7, R6 ;  /* 0x000000060713723e */ /* 0x000fc400000010ff */
[----:B------:R-:W-:-:S03]  /*08e0*/  FADD R8, R21, R8 ;  /* 0x0000000815087221 */ /* 0x000fc60000000000 */
[----:B------:R-:W-:Y:S01]  /*08f0*/  @!P1 STG.E.64 [R2.64+0x1000], R18 ;  /* 0x0010001202009986 */ /* 0x000fe2000c101b04 */
[----:B------:R-:W-:-:S05]  /*0900*/  FADD R8, R9, R8 ;  /* 0x0000000809087221 */ /* 0x000fca0000000000 */
[----:B------:R-:W-:-:S05]  /*0910*/  FSEL R8, R8, RZ, !P1 ;  /* 0x000000ff08087208 */ /* 0x000fca0004800000 */
[----:B------:R-:W0:Y:S02]  /*0920*/  SHFL.BFLY PT, R9, R8, 0x10, 0x1f ;  /* 0x0e001f0008097f89 */ /* 0x000e2400000e0000 */
[----:B0-----:R-:W-:Y:S01]  /*0930*/  FADD R9, R8, R9 ;  /* 0x0000000908097221 */ /* 0x001fe20000000000 */
[----:B------:R-:W-:-:S04]  /*0940*/  SHF.R.U32.HI R8, RZ, 0x3, R12 ;  /* 0x00000003ff087819 */ /* 0x000fc8000001160c */
[----:B------:R-:W0:Y:S01]  /*0950*/  SHFL.BFLY PT, R10, R9, 0x8, 0x1f ;  /* 0x0d001f00090a7f89 */ /* 0x000e2200000e0000 */
[----:B------:R-:W-:Y:S01]  /*0960*/  LOP3.LUT R8, R8, 0x3c, RZ, 0xc0, !PT ;  /* 0x0000003c08087812 */ /* 0x000fe200078ec0ff */
[----:B0-----:R-:W-:-:S05]  /*0970*/  FADD R10, R9, R10 ;  /* 0x0000000a090a7221 */ /* 0x001fca0000000000 */
[----:B------:R-:W0:Y:S02]  /*0980*/  SHFL.BFLY PT, R11, R10, 0x4, 0x1f ;  /* 0x0c801f000a0b7f89 */ /* 0x000e2400000e0000 */
[----:B0-----:R-:W-:-:S05]  /*0990*/  FADD R11, R10, R11 ;  /* 0x0000000b0a0b7221 */ /* 0x001fca0000000000 */
[----:B------:R-:W0:Y:S02]  /*09a0*/  SHFL.BFLY PT, R16, R11, 0x2, 0x1f ;  /* 0x0c401f000b107f89 */ /* 0x000e2400000e0000 */
[----:B0-----:R-:W-:Y:S02]  /*09b0*/  FADD R16, R11, R16 ;  /* 0x000000100b107221 */ /* 0x001fe40000000000 */
[----:B------:R-:W-:-:S03]  /*09c0*/  CS2R R10, SRZ ;  /* 0x00000000000a7805 */ /* 0x000fc6000001ff00 */
[----:B------:R-:W0:Y:S02]  /*09d0*/  SHFL.BFLY PT, R17, R16, 0x1, 0x1f ;  /* 0x0c201f0010117f89 */ /* 0x000e2400000e0000 */
[----:B0-----:R-:W-:-:S05]  /*09e0*/  FADD R17, R16, R17 ;  /* 0x0000001110117221 */ /* 0x001fca0000000000 */
[----:B------:R-:W-:Y:S04]  /*09f0*/  @!P0 STS [R8], R17 ;  /* 0x0000001108008388 */ /* 0x000fe80000000800 */
[----:B------:R-:W-:Y:S01]  /*0a00*/  BAR.SYNC.DEFER_BLOCKING 0x0 ;  /* 0x0000000000007b1d */ /* 0x000fe20000010000 */
[----:B------:R-:W-:-:S04]  /*0a10*/  LOP3.LUT P0, RZ, R12, 0xf, RZ, 0xc0, !PT ;  /* 0x0000000f0cff7812 */ /* 0x000fc8000780c0ff */
[----:B------:R-:W-:Y:S01]  /*0a20*/  ISETP.LT.AND P0, PT, R12, 0x10, !P0 ;  /* 0x000000100c00780c */ /* 0x000fe20004701270 */
[----:B------:R-:W0:Y:S04]  /*0a30*/  @!P2 LDS R15, [R12.X4] ;  /* 0x000000000c0fa984 */ /* 0x000e280000004800 */
[----:B0-----:R-:W0:Y:S02]  /*0a40*/  SHFL.BFLY PT, R4, R15, 0x8, 0x1f ;  /* 0x0d001f000f047f89 */ /* 0x001e2400000e0000 */
[----:B0-----:R-:W-:Y:S01]  /*0a50*/  FADD R4, R15, R4 ;  /* 0x000000040f047221 */ /* 0x001fe20000000000 */
[----:B------:R-:W-:-:S04]  /*0a60*/  IMAD.WIDE.U32 R14, R14, R13, c[0x0][0x188] ;  /* 0x000062000e0e7625 */ /* 0x000fc800078e000d */
[----:B------:R-:W0:Y:S02]  /*0a70*/  SHFL.BFLY PT, R5, R4, 0x4, 0x1f ;  /* 0x0c801f0004057f89 */ /* 0x000e2400000e0000 */
[----:B0-----:R-:W-:-:S05]  /*0a80*/  FADD R5, R4, R5 ;  /* 0x0000000504057221 */ /* 0x001fca0000000000 */
[----:B------:R-:W0:Y:S02]  /*0a90*/  SHFL.BFLY PT, R6, R5, 0x2, 0x1f ;  /* 0x0c401f0005067f89 */ /* 0x000e2400000e0000 */
[----:B0-----:R-:W-:-:S05]  /*0aa0*/  FADD R6, R5, R6 ;  /* 0x0000000605067221 */ /* 0x001fca0000000000 */
[----:B------:R-:W0:Y:S02]  /*0ab0*/  SHFL.BFLY PT, R7, R6, 0x1, 0x1f ;  /* 0x0c201f0006077f89 */ /* 0x000e2400000e0000 */
[----:B0-----:R-:W-:-:S05]  /*0ac0*/  FADD R7, R6, R7 ;  /* 0x0000000706077221 */ /* 0x001fca0000000000 */
[----:B------:R-:W-:Y:S04]  /*0ad0*/  @P0 STS [R12.X4], R7 ;  /* 0x000000070c000388 */ /* 0x000fe80000004800 */
[----:B------:R-:W-:Y:S06]  /*0ae0*/  BAR.SYNC.DEFER_BLOCKING 0x0 ;  /* 0x0000000000007b1d */ /* 0x000fec0000010000 */
[----:B------:R-:W2:Y:S04]  /*0af0*/  @!P1 LDG.E.EF.64 R10, [R2.64] ;  /* 0x00000004020a9981 */ /* 0x000ea8000c0e1b00 */
[----:B------:R-:W3:Y:S01]  /*0b00*/  LDG.E.EL.64 R8, [R14.64] ;  /* 0x000000040e087981 */ /* 0x000ee2000c2e1b00 */
[----:B------:R-:W-:-:S03]  /*0b10*/  MOV R5, 0x39800000 ;  /* 0x3980000000057802 */ /* 0x000fc60000000f00 */
[----:B------:R-:W0:Y:S02]  /*0b20*/  LDS R4, [RZ] ;  /* 0x00000000ff047984 */ /* 0x000e240000000800 */
[----:B0-----:R-:W-:-:S06]  /*0b30*/  FFMA R4, R4, R5, 9.9999999747524270788e-07 ;  /* 0x358637bd04047423 */ /* 0x001fcc0000000005 */
[----:B------:R-:W0:Y:S01]  /*0b40*/  MUFU.RSQ R4, R4 ;  /* 0x0000000400047308 */ /* 0x000e220000001400 */
[C---:B--2---:R-:W-:Y:S01]  /*0b50*/  PRMT R6, R10.reuse, 0x7632, R6 ;  /* 0x000076320a067816 */ /* 0x044fe20000000006 */
[----:B------:R-:W-:Y:S01]  /*0b60*/  IMAD.U32 R17, R10, 0x10000, RZ ;  /* 0x000100000a117824 */ /* 0x000fe200078e00ff */
[C---:B------:R-:W-:Y:S02]  /*0b70*/  PRMT R12, R11.reuse, 0x7632, R12 ;  /* 0x000076320b0c7816 */ /* 0x040fe4000000000c */
[----:B------:R-:W-:Y:S01]  /*0b80*/  SHF.L.U32 R11, R11, 0x10, RZ ;  /* 0x000000100b0b7819 */ /* 0x000fe200000006ff */
[----:B------:R-:W-:Y:S01]  /*0b90*/  IMAD.U32 R7, R6, 0x10000, RZ ;  /* 0x0001000006077824 */ /* 0x000fe200078e00ff */
[----:B---3--:R-:W-:Y:S01]  /*0ba0*/  PRMT R5, R8, 0x7632, R5 ;  /* 0x0000763208057816 */ /* 0x008fe20000000005 */
[C---:B0-----:R-:W-:Y:S01]  /*0bb0*/  FMUL R17, R4.reuse, R17 ;  /* 0x0000001104117220 */ /* 0x041fe20000400000 */
[----:B------:R-:W-:Y:S01]  /*0bc0*/  PRMT R10, R9, 0x7632, R10 ;  /* 0x00007632090a7816 */ /* 0x000fe2000000000a */
[----:B------:R-:W-:Y:S01]  /*0bd0*/  FMUL R6, R4, R7 ;  /* 0x0000000704067220 */ /* 0x000fe20000400000 */
[----:B------:R-:W-:Y:S01]  /*0be0*/  SHF.L.U32 R19, R12, 0x10, RZ ;  /* 0x000000100c137819 */ /* 0x000fe200000006ff */
[----:B------:R-:W-:Y:S01]  /*0bf0*/  FMUL R12, R4, R11 ;  /* 0x0000000b040c7220 */ /* 0x000fe20000400000 */
[----:B------:R-:W-:-:S02]  /*0c00*/  SHF.L.U32 R8, R8, 0x10, RZ ;  /* 0x0000001008087819 */ /* 0x000fc400000006ff */
[----:B------:R-:W-:Y:S01]  /*0c10*/  SHF.L.U32 R9, R9, 0x10, RZ ;  /* 0x0000001009097819 */ /* 0x000fe200000006ff */
[----:B------:R-:W-:Y:S01]  /*0c20*/  FMUL R19, R4, R19 ;  /* 0x0000001304137220 */ /* 0x000fe20000400000 */
[----:B------:R-:W-:Y:S01]  /*0c30*/  SHF.L.U32 R5, R5, 0x10, RZ ;  /* 0x0000001005057819 */ /* 0x000fe200000006ff */
[----:B------:R-:W-:Y:S01]  /*0c40*/  FMUL R8, R8, R17 ;  /* 0x0000001108087220 */ /* 0x000fe20000400000 */
[----:B------:R-:W-:Y:S01]  /*0c50*/  SHF.L.U32 R10, R10, 0x10, RZ ;  /* 0x000000100a0a7819 */ /* 0x000fe200000006ff */
[----:B------:R-:W-:Y:S02]  /*0c60*/  FMUL R9, R9, R12 ;  /* 0x0000000c09097220 */ /* 0x000fe40000400000 */
[----:B------:R-:W-:Y:S01]  /*0c70*/  FMUL R5, R5, R6 ;  /* 0x0000000605057220 */ /* 0x000fe20000400000 */
[----:B------:R-:W-:Y:S01]  /*0c80*/  IMAD.WIDE R6, R0, R13, c[0x0][0x190] ;  /* 0x0000640000067625 */ /* 0x000fe200078e020d */
[----:B------:R-:W-:-:S03]  /*0c90*/  FMUL R10, R10, R19 ;  /* 0x000000130a0a7220 */ /* 0x000fc60000400000 */
[----:B------:R-:W-:Y:S02]  /*0ca0*/  F2FP.BF16.PACK_AB R18, R5, R8 ;  /* 0x000000080512723e */ /* 0x000fe400000010ff */
[----:B------:R-:W-:Y:S02]  /*0cb0*/  F2FP.BF16.PACK_AB R19, R10, R9 ;  /* 0x000000090a13723e */ /* 0x000fe400000010ff */
[----:B------:R-:W-:-:S03]  /*0cc0*/  CS2R R8, SRZ ;  /* 0x0000000000087805 */ /* 0x000fc6000001ff00 */
[----:B------:R0:W-:Y:S04]  /*0cd0*/  @!P1 STG.E.64 [R6.64], R18 ;  /* 0x0000001206009986 */ /* 0x0001e8000c101b04 */
[----:B------:R-:W2:Y:S04]  /*0ce0*/  @!P1 LDG.E.EF.64 R8, [R2.64+0x1000] ;  /* 0x0010000402089981 */ /* 0x000ea8000c0e1b00 */
[----:B------:R-:W3:Y:S01]  /*0cf0*/  LDG.E.EL.64 R14, [R14.64+0x1000] ;  /* 0x001000040e0e7981 */ /* 0x000ee2000c2e1b00 */
[C---:B--2---:R-:W-:Y:S02]  /*0d00*/  PRMT R10, R8.reuse, 0x7632, R10 ;  /* 0x00007632080a7816 */ /* 0x044fe4000000000a */
[----:B------:R-:W-:-:S02]  /*0d10*/  SHF.L.U32 R11, R8, 0x10, RZ ;  /* 0x00000010080b7819 */ /* 0x000fc400000006ff */
[C---:B------:R-:W-:Y:S02]  /*0d20*/  PRMT R8, R9.reuse, 0x7632, R8 ;  /* 0x0000763209087816 */ /* 0x040fe40000000008 */
[----:B------:R-:W-:Y:S02]  /*0d30*/  SHF.L.U32 R17, R9, 0x10, RZ ;  /* 0x0000001009117819 */ /* 0x000fe400000006ff */
[----:B---3--:R-:W-:Y:S02]  /*0d40*/  PRMT R0, R14, 0x7632, R0 ;  /* 0x000076320e007816 */ /* 0x008fe40000000000 */
[C---:B------:R-:W-:Y:S02]  /*0d50*/  PRMT R12, R15.reuse, 0x7632, R12 ;  /* 0x000076320f0c7816 */ /* 0x040fe4000000000c */
[----:B------:R-:W-:Y:S02]  /*0d60*/  SHF.L.U32 R9, R10, 0x10, RZ ;  /* 0x000000100a097819 */ /* 0x000fe400000006ff */
[----:B------:R-:W-:Y:S01]  /*0d70*/  SHF.L.U32 R3, R8, 0x10, RZ ;  /* 0x0000001008037819 */ /* 0x000fe200000006ff */
[----:B------:R-:W-:Y:S01]  /*0d80*/  IMAD.U32 R5, R14, 0x10000, RZ ;  /* 0x000100000e057824 */ /* 0x000fe200078e00ff */
[----:B------:R-:W-:Y:S01]  /*0d90*/  SHF.L.U32 R13, R15, 0x10, RZ ;  /* 0x000000100f0d7819 */ /* 0x000fe200000006ff */
[----:B------:R-:W-:Y:S01]  /*0da0*/  IMAD.U32 R0, R0, 0x10000, RZ ;  /* 0x0001000000007824 */ /* 0x000fe200078e00ff */
[----:B------:R-:W-:Y:S01]  /*0db0*/  SHF.L.U32 R12, R12, 0x10, RZ ;  /* 0x000000100c0c7819 */ /* 0x000fe200000006ff */
[C---:B------:R-:W-:Y:S01]  /*0dc0*/  FMUL R2, R4.reuse, R11 ;  /* 0x0000000b04027220 */ /* 0x040fe20000400000 */
[C---:B------:R-:W-:Y:S01]  /*0dd0*/  FMUL R8, R4.reuse, R17 ;  /* 0x0000001104087220 */ /* 0x040fe20000400000 */
[C---:B------:R-:W-:Y:S01]  /*0de0*/  FMUL R9, R4.reuse, R9 ;  /* 0x0000000904097220 */ /* 0x040fe20000400000 */
[----:B------:R-:W-:Y:S01]  /*0df0*/  FMUL R3, R4, R3 ;  /* 0x0000000304037220 */ /* 0x000fe20000400000 */
[----:B------:R-:W-:Y:S01]  /*0e00*/  FMUL R2, R5, R2 ;  /* 0x0000000205027220 */ /* 0x000fe20000400000 */
[----:B------:R-:W-:Y:S01]  /*0e10*/  FMUL R8, R13, R8 ;  /* 0x000000080d087220 */ /* 0x000fe20000400000 */
[----:B------:R-:W-:Y:S01]  /*0e20*/  FMUL R9, R0, R9 ;  /* 0x0000000900097220 */ /* 0x000fe20000400000 */
[----:B------:R-:W-:-:S04]  /*0e30*/  FMUL R3, R12, R3 ;  /* 0x000000030c037220 */ /* 0x000fc80000400000 */
[----:B------:R-:W-:Y:S02]  /*0e40*/  F2FP.BF16.PACK_AB R2, R9, R2 ;  /* 0x000000020902723e */ /* 0x000fe400000010ff */
[----:B------:R-:W-:Y:S01]  /*0e50*/  F2FP.BF16.PACK_AB R3, R3, R8 ;  /* 0x000000080303723e */ /* 0x000fe200000010ff */
[----:B------:R-:W-:Y:S06]  /*0e60*/  @P1 EXIT ;  /* 0x000000000000194d */ /* 0x000fec0003800000 */
[----:B0-----:R-:W-:Y:S01]  /*0e70*/  STG.E.64 [R6.64+0x1000], R2 ;  /* 0x0010000206007986 */ /* 0x001fe2000c101b04 */
[----:B------:R-:W-:Y:S05]  /*0e80*/  EXIT ;  /* 0x000000000000794d */ /* 0x000fea0003800000 */
.L_x_0:
[----:B------:R-:W-:-:S00]  /*0e90*/  BRA `(.L_x_0) ;  /* 0xfffffff000007947 */ /* 0x000fc0000383ffff */
[----:B------:R-:W-:-:S00]  /*0ea0*/  NOP ;  /* 0x0000000000007918 */ /* 0x000fc00000000000 */
        /* <DEDUP_REMOVED lines=13> */
.L_x_1:


//--------------------- .nv.global.init           --------------------------
	.section	.nv.global.init,"aw",@progbits
.nv.global.init:
	.type		_$_str,@object
	.size		_$_str,(.L_0 - _$_str)
_$_str:
        /*0000*/ 	.byte	0x5f, 0x5f, 0x43, 0x55, 0x44, 0x41, 0x5f, 0x46, 0x54, 0x5a, 0x00
.L_0:


//--------------------- .nv.shared.triton_red_fused__to_copy_add_mean_mul_pow_rsqrt_12 --------------------------
	.section	.nv.shared.triton_red_fused__to_copy_add_mean_mul_pow_rsqrt_12,"aw",@nobits
	.sectionflags	@""
	.align	16
